	.headerflags	@"EF_CUDA_TEXMODE_UNIFIED EF_CUDA_64BIT_ADDRESS EF_CUDA_ACCELERATORS EF_CUDA_SM90 EF_CUDA_VIRTUAL_SM(EF_CUDA_SM90)"
	.elftype	@"ET_EXEC"


//--------------------- .nv.info                  --------------------------
	.section	.nv.info,"",@"SHT_CUDA_INFO"
	.align	4


	//----- nvinfo : EIATTR_REGCOUNT
	.align		4
        /*0000*/ 	.byte	0x04, 0x2f
        /*0002*/ 	.short	(.L_1 - .L_0)
	.align		4
.L_0:
        /*0004*/ 	.word	index@(triton_poi_fused_cat_3)
        /*0008*/ 	.word	0x0000001e


	//----- nvinfo : EIATTR_MIN_STACK_SIZE
	.align		4
.L_1:
        /*000c*/ 	.byte	0x04, 0x12
        /*000e*/ 	.short	(.L_3 - .L_2)
	.align		4
.L_2:
        /*0010*/ 	.word	index@(triton_poi_fused_cat_3)
        /*0014*/ 	.word	0x00000000


	//----- nvinfo : EIATTR_FRAME_SIZE
	.align		4
.L_3:
        /*0018*/ 	.byte	0x04, 0x11
        /*001a*/ 	.short	(.L_5 - .L_4)
	.align		4
.L_4:
        /*001c*/ 	.word	index@(triton_poi_fused_cat_3)
        /*0020*/ 	.word	0x00000000


	//----- nvinfo : EIATTR_MIN_STACK_SIZE
	.align		4
.L_5:
        /*0024*/ 	.byte	0x04, 0x12
        /*0026*/ 	.short	(.L_7 - .L_6)
	.align		4
.L_6:
        /*0028*/ 	.word	index@(triton_poi_fused_cat_3)
        /*002c*/ 	.word	0x00000000
.L_7:


//--------------------- .nv.info.triton_poi_fused_cat_3 --------------------------
	.section	.nv.info.triton_poi_fused_cat_3,"",@"SHT_CUDA_INFO"
	.sectionflags	@""
	.align	4


	//----- nvinfo : EIATTR_CUDA_API_VERSION
	.align		4
        /*0000*/ 	.byte	0x04, 0x37
        /*0002*/ 	.short	(.L_9 - .L_8)
.L_8:
        /*0004*/ 	.word	0x0000007c


	//----- nvinfo : EIATTR_KPARAM_INFO
	.align		4
.L_9:
        /*0008*/ 	.byte	0x04, 0x17
        /*000a*/ 	.short	(.L_11 - .L_10)
.L_10:
        /*000c*/ 	.word	0x00000000
        /*0010*/ 	.short	0x0008
        /*0012*/ 	.short	0x0040
        /*0014*/ 	.byte	0x00, 0xf0, 0x11, 0x00


	//----- nvinfo : EIATTR_KPARAM_INFO
	.align		4
.L_11:
        /*0018*/ 	.byte	0x04, 0x17
        /*001a*/ 	.short	(.L_13 - .L_12)
.L_12:
        /*001c*/ 	.word	0x00000000
        /*0020*/ 	.short	0x0007
        /*0022*/ 	.short	0x0038
        /*0024*/ 	.byte	0x00, 0xf4, 0x21, 0x00


	//----- nvinfo : EIATTR_KPARAM_INFO
	.align		4
.L_13:
        /*0028*/ 	.byte	0x04, 0x17
        /*002a*/ 	.short	(.L_15 - .L_14)
.L_14:
        /*002c*/ 	.word	0x00000000
        /*0030*/ 	.short	0x0006
        /*0032*/ 	.short	0x0030
        /*0034*/ 	.byte	0x00, 0xf4, 0x21, 0x00


	//----- nvinfo : EIATTR_KPARAM_INFO
	.align		4
.L_15:
        /*0038*/ 	.byte	0x04, 0x17
        /*003a*/ 	.short	(.L_17 - .L_16)
.L_16:
        /*003c*/ 	.word	0x00000000
        /*0040*/ 	.short	0x0005
        /*0042*/ 	.short	0x0028
        /*0044*/ 	.byte	0x00, 0xf4, 0x21, 0x00


	//----- nvinfo : EIATTR_KPARAM_INFO
	.align		4
.L_17:
        /*0048*/ 	.byte	0x04, 0x17
        /*004a*/ 	.short	(.L_19 - .L_18)
.L_18:
        /*004c*/ 	.word	0x00000000
        /*0050*/ 	.short	0x0004
        /*0052*/ 	.short	0x0020
        /*0054*/ 	.byte	0x00, 0xf4, 0x21, 0x00


	//----- nvinfo : EIATTR_KPARAM_INFO
	.align		4
.L_19:
        /*0058*/ 	.byte	0x04, 0x17
        /*005a*/ 	.short	(.L_21 - .L_20)
.L_20:
        /*005c*/ 	.word	0x00000000
        /*0060*/ 	.short	0x0003
        /*0062*/ 	.short	0x0018
        /*0064*/ 	.byte	0x00, 0xf4, 0x21, 0x00


	//----- nvinfo : EIATTR_KPARAM_INFO
	.align		4
.L_21:
        /*0068*/ 	.byte	0x04, 0x17
        /*006a*/ 	.short	(.L_23 - .L_22)
.L_22:
        /*006c*/ 	.word	0x00000000
        /*0070*/ 	.short	0x0002
        /*0072*/ 	.short	0x0010
        /*0074*/ 	.byte	0x00, 0xf4, 0x21, 0x00


	//----- nvinfo : EIATTR_KPARAM_INFO
	.align		4
.L_23:
        /*0078*/ 	.byte	0x04, 0x17
        /*007a*/ 	.short	(.L_25 - .L_24)
.L_24:
        /*007c*/ 	.word	0x00000000
        /*0080*/ 	.short	0x0001
        /*0082*/ 	.short	0x0008
        /*0084*/ 	.byte	0x00, 0xf4, 0x21, 0x00


	//----- nvinfo : EIATTR_KPARAM_INFO
	.align		4
.L_25:
        /*0088*/ 	.byte	0x04, 0x17
        /*008a*/ 	.short	(.L_27 - .L_26)
.L_26:
        /*008c*/ 	.word	0x00000000
        /*0090*/ 	.short	0x0000
        /*0092*/ 	.short	0x0000
        /*0094*/ 	.byte	0x00, 0xf4, 0x21, 0x00


	//----- nvinfo : EIATTR_SPARSE_MMA_MASK
	.align		4
.L_27:
        /*0098*/ 	.byte	0x03, 0x50
        /*009a*/ 	.short	0x0000


	//----- nvinfo : EIATTR_MAXREG_COUNT
	.align		4
        /*009c*/ 	.byte	0x03, 0x1b
        /*009e*/ 	.short	0x00ff


	//----- nvinfo : EIATTR_EXIT_INSTR_OFFSETS
	.align		4
        /*00a0*/ 	.byte	0x04, 0x1c
        /*00a2*/ 	.short	(.L_29 - .L_28)


	//   ....[0]....
.L_28:
        /*00a4*/ 	.word	0x00000690


	//----- nvinfo : EIATTR_REQNTID
	.align		4
.L_29:
        /*00a8*/ 	.byte	0x04, 0x10
        /*00aa*/ 	.short	(.L_31 - .L_30)
.L_30:
        /*00ac*/ 	.word	0x00000100
        /*00b0*/ 	.word	0x00000001
        /*00b4*/ 	.word	0x00000001


	//----- nvinfo : EIATTR_CBANK_PARAM_SIZE
	.align		4
.L_31:
        /*00b8*/ 	.byte	0x03, 0x19
        /*00ba*/ 	.short	0x0044


	//----- nvinfo : EIATTR_PARAM_CBANK
	.align		4
        /*00bc*/ 	.byte	0x04, 0x0a
        /*00be*/ 	.short	(.L_33 - .L_32)
	.align		4
.L_32:
        /*00c0*/ 	.word	index@(.nv.constant0.triton_poi_fused_cat_3)
        /*00c4*/ 	.short	0x0210
        /*00c6*/ 	.short	0x0044


	//----- nvinfo : EIATTR_SW_WAR
	.align		4
.L_33:
        /*00c8*/ 	.byte	0x04, 0x36
        /*00ca*/ 	.short	(.L_35 - .L_34)
.L_34:
        /*00cc*/ 	.word	0x00000008
.L_35:


//--------------------- .nv.callgraph             --------------------------
	.section	.nv.callgraph,"",@"SHT_CUDA_CALLGRAPH"
	.align	4
	.sectionentsize	8
	.align		4
        /*0000*/ 	.word	0x00000000
	.align		4
        /*0004*/ 	.word	0xffffffff
	.align		4
        /*0008*/ 	.word	0x00000000
	.align		4
        /*000c*/ 	.word	0xfffffffe
	.align		4
        /*0010*/ 	.word	0x00000000
	.align		4
        /*0014*/ 	.word	0xfffffffd
	.align		4
        /*0018*/ 	.word	0x00000000
	.align		4
        /*001c*/ 	.word	0xfffffffc


//--------------------- .text.triton_poi_fused_cat_3 --------------------------
	.section	.text.triton_poi_fused_cat_3,"ax",@progbits
	.align	128
        .global         triton_poi_fused_cat_3
        .type           triton_poi_fused_cat_3,@function
        .size           triton_poi_fused_cat_3,(.L_x_1 - triton_poi_fused_cat_3)
        .other          triton_poi_fused_cat_3,@"STO_CUDA_ENTRY STV_DEFAULT"
triton_poi_fused_cat_3:
.text.triton_poi_fused_cat_3:
[----:B------:R-:W-:Y:S01]  /*0000*/  LDC R1, c[0x0][0x28] ;  /* 0x00000a00ff017b82 */ /* 0x000fe20000000800 */
[----:B------:R-:W1:Y:S07]  /*0010*/  S2R R0, SR_TID.X ;  /* 0x0000000000007919 */ /* 0x000e6e0000002100 */
[----:B------:R-:W2:Y:S01]  /*0020*/  LDC.64 R22, c[0x0][0x228] ;  /* 0x00008a00ff167b82 */ /* 0x000ea20000000a00 */
[----:B------:R-:W-:Y:S01]  /*0030*/  CS2R R18, SRZ ;  /* 0x0000000000127805 */ /* 0x000fe2000001ff00 */
[----:B------:R-:W-:Y:S01]  /*0040*/  ULDC.64 UR4, c[0x0][0x208] ;  /* 0x0000820000047ab9 */ /* 0x000fe20000000a00 */
[----:B------:R-:W3:Y:S05]  /*0050*/  S2R R17, SR_CTAID.X ;  /* 0x0000000000117919 */ /* 0x000eea0000002500 */
[----:B------:R-:W4:Y:S08]  /*0060*/  LDC.64 R14, c[0x0][0x240] ;  /* 0x00009000ff0e7b82 */ /* 0x000f300000000a00 */
[----:B------:R-:W5:Y:S01]  /*0070*/  LDC.64 R12, c[0x0][0x218] ;  /* 0x00008600ff0c7b82 */ /* 0x000f620000000a00 */
[----:B-1----:R-:W-:Y:S01]  /*0080*/  IMAD.SHL.U32 R0, R0, 0x2, RZ ;  /* 0x0000000200007824 */ /* 0x002fe200078e00ff */
[----:B---3--:R-:W-:-:S04]  /*0090*/  SHF.R.S32.HI R2, RZ, 0x16, R17 ;  /* 0x00000016ff027819 */ /* 0x008fc80000011411 */
[----:B------:R-:W-:Y:S02]  /*00a0*/  LOP3.LUT R0, R0, 0x1fe, RZ, 0xc0, !PT ;  /* 0x000001fe00007812 */ /* 0x000fe400078ec0ff */
[----:B------:R-:W-:-:S03]  /*00b0*/  SGXT R2, R2, 0x1 ;  /* 0x000000010202781a */ /* 0x000fc60000000200 */
[----:B------:R-:W-:-:S04]  /*00c0*/  IMAD R17, R17, 0x200, R0 ;  /* 0x0000020011117824 */ /* 0x000fc800078e0200 */
[----:B------:R-:W-:Y:S01]  /*00d0*/  IMAD.HI R4, R17, 0x66666667, RZ ;  /* 0x6666666711047827 */ /* 0x000fe200078e02ff */
[----:B------:R-:W-:Y:S02]  /*00e0*/  LEA.HI R0, R2, R17, RZ, 0xc ;  /* 0x0000001102007211 */ /* 0x000fe400078f60ff */
[----:B------:R-:W1:Y:S02]  /*00f0*/  LDC.64 R2, c[0x0][0x230] ;  /* 0x00008c00ff027b82 */ /* 0x000e640000000a00 */
[----:B------:R-:W-:Y:S02]  /*0100*/  SHF.R.S32.HI R16, RZ, 0xc, R0 ;  /* 0x0000000cff107819 */ /* 0x000fe40000011400 */
[----:B------:R-:W-:Y:S02]  /*0110*/  SHF.R.U32.HI R5, RZ, 0x1f, R4 ;  /* 0x0000001fff057819 */ /* 0x000fe40000011604 */
[----:B------:R-:W-:Y:S01]  /*0120*/  LOP3.LUT R6, R0, 0xfffff000, RZ, 0xc0, !PT ;  /* 0xfffff00000067812 */ /* 0x000fe200078ec0ff */
[----:B------:R-:W-:Y:S01]  /*0130*/  IMAD.HI R7, R16, 0x66666667, RZ ;  /* 0x6666666710077827 */ /* 0x000fe200078e02ff */
[----:B------:R-:W-:-:S03]  /*0140*/  LEA.HI.SX32 R0, R4, R5, 0xe ;  /* 0x0000000504007211 */ /* 0x000fc600078f72ff */
[----:B------:R-:W-:Y:S01]  /*0150*/  IMAD.IADD R5, R17, 0x1, -R6 ;  /* 0x0000000111057824 */ /* 0x000fe200078e0a06 */
[----:B------:R-:W-:-:S03]  /*0160*/  SHF.R.U32.HI R8, RZ, 0x1f, R7 ;  /* 0x0000001fff087819 */ /* 0x000fc60000011607 */
[----:B------:R-:W-:Y:S01]  /*0170*/  IMAD R10, R0, 0x20000, R5 ;  /* 0x00020000000a7824 */ /* 0x000fe200078e0205 */
[----:B------:R-:W-:Y:S02]  /*0180*/  LEA.HI.SX32 R7, R7, R8, 0x1a ;  /* 0x0000000807077211 */ /* 0x000fe400078fd2ff */
[----:B------:R-:W3:Y:S03]  /*0190*/  LDC.64 R8, c[0x0][0x220] ;  /* 0x00008800ff087b82 */ /* 0x000ee60000000a00 */
[----:B------:R-:W-:-:S04]  /*01a0*/  IMAD R16, R7, -0xa0, R16 ;  /* 0xffffff6007107824 */ /* 0x000fc800078e0210 */
[C---:B------:R-:W-:Y:S01]  /*01b0*/  IMAD R4, R16.reuse, 0x1000, R10 ;  /* 0x0000100010047824 */ /* 0x040fe200078e020a */
[----:B------:R-:W3:Y:S01]  /*01c0*/  LDC.64 R6, c[0x0][0x238] ;  /* 0x00008e00ff067b82 */ /* 0x000ee20000000a00 */
[C---:B------:R-:W-:Y:S01]  /*01d0*/  LOP3.LUT R11, R16.reuse, 0xffffffe0, RZ, 0xc0, !PT ;  /* 0xffffffe0100b7812 */ /* 0x040fe200078ec0ff */
[----:B-1----:R-:W-:Y:S01]  /*01e0*/  IMAD.WIDE R24, R16, 0x4, R2 ;  /* 0x0000000410187825 */ /* 0x002fe200078e0202 */
[----:B------:R-:W-:Y:S02]  /*01f0*/  CS2R R2, SRZ ;  /* 0x0000000000027805 */ /* 0x000fe4000001ff00 */
[C---:B------:R-:W-:Y:S01]  /*0200*/  ISETP.NE.AND P2, PT, R11.reuse, 0x60, PT ;  /* 0x000000600b00780c */ /* 0x040fe20003f45270 */
[----:B------:R-:W-:Y:S01]  /*0210*/  VIADD R5, R4, 0xfffa0000 ;  /* 0xfffa000004057836 */ /* 0x000fe20000000000 */
[C---:B------:R-:W-:Y:S01]  /*0220*/  ISETP.GT.AND P3, PT, R16.reuse, 0x7f, PT ;  /* 0x0000007f1000780c */ /* 0x040fe20003f64270 */
[----:B------:R-:W-:Y:S01]  /*0230*/  VIADD R21, R16, 0xffffffc0 ;  /* 0xffffffc010157836 */ /* 0x000fe20000000000 */
[----:B------:R-:W-:Y:S01]  /*0240*/  ISETP.NE.AND P0, PT, R11, 0x40, PT ;  /* 0x000000400b00780c */ /* 0x000fe20003f05270 */
[----:B--2---:R-:W-:-:S04]  /*0250*/  IMAD.WIDE R22, R5, 0x4, R22 ;  /* 0x0000000405167825 */ /* 0x004fc800078e0216 */
[----:B------:R-:W-:Y:S02]  /*0260*/  VIADD R5, R4, 0xfff80000 ;  /* 0xfff8000004057836 */ /* 0x000fe40000000000 */
[----:B------:R-:W-:Y:S02]  /*0270*/  IMAD R27, R21, 0x1000, R10 ;  /* 0x00001000151b7824 */ /* 0x000fe400078e020a */
[----:B------:R-:W2:Y:S01]  /*0280*/  @!P2 LDG.E.EL R18, desc[UR4][R24.64+-0x180] ;  /* 0xfffe80041812a981 */ /* 0x000ea2000c2e1900 */
[----:B------:R-:W-:-:S03]  /*0290*/  IMAD.MOV.U32 R20, RZ, RZ, RZ ;  /* 0x000000ffff147224 */ /* 0x000fc600078e00ff */
[----:B------:R1:W2:Y:S01]  /*02a0*/  @!P2 LDG.E.EL R19, desc[UR4][R24.64+-0x180] ;  /* 0xfffe80041813a981 */ /* 0x0002a2000c2e1900 */
[----:B0--3--:R-:W-:Y:S02]  /*02b0*/  IMAD.WIDE R6, R5, 0x4, R6 ;  /* 0x0000000405067825 */ /* 0x009fe400078e0206 */
[----:B------:R-:W0:Y:S01]  /*02c0*/  LDC.64 R4, c[0x0][0x210] ;  /* 0x00008400ff047b82 */ /* 0x000e220000000a00 */
[----:B------:R3:W2:Y:S01]  /*02d0*/  @!P2 LDG.E.64 R2, desc[UR4][R22.64] ;  /* 0x000000041602a981 */ /* 0x0006a2000c1e1b00 */
[----:B------:R-:W-:Y:S01]  /*02e0*/  CS2R R10, SRZ ;  /* 0x00000000000a7805 */ /* 0x000fe2000001ff00 */
[----:B----4-:R-:W-:-:S04]  /*02f0*/  IMAD.WIDE R14, R16, 0x4, R14 ;  /* 0x00000004100e7825 */ /* 0x010fc800078e020e */
[----:B-1----:R-:W-:Y:S01]  /*0300*/  IMAD.MOV.U32 R24, RZ, RZ, RZ ;  /* 0x000000ffff187224 */ /* 0x002fe200078e00ff */
[----:B------:R-:W4:Y:S01]  /*0310*/  @P3 LDG.E.EL R20, desc[UR4][R14.64+-0x200] ;  /* 0xfffe00040e143981 */ /* 0x000f22000c2e1900 */
[C---:B------:R-:W-:Y:S02]  /*0320*/  IMAD R25, R0.reuse, -0xa0000, R17 ;  /* 0xfff6000000197824 */ /* 0x040fe400078e0211 */
[----:B------:R-:W-:Y:S01]  /*0330*/  IMAD.WIDE R8, R21, 0x4, R8 ;  /* 0x0000000415087825 */ /* 0x000fe200078e0208 */
[----:B------:R0:W4:Y:S01]  /*0340*/  @P3 LDG.E.64 R10, desc[UR4][R6.64] ;  /* 0x00000004060a3981 */ /* 0x000122000c1e1b00 */
[----:B---3--:R-:W-:Y:S02]  /*0350*/  CS2R R22, SRZ ;  /* 0x0000000000167805 */ /* 0x008fe4000001ff00 */
[----:B------:R-:W-:Y:S01]  /*0360*/  IMAD R25, R0, 0x40000, R25 ;  /* 0x0004000000197824 */ /* 0x000fe200078e0219 */
[----:B------:R2:W3:Y:S01]  /*0370*/  @P3 LDG.E.EL R24, desc[UR4][R14.64+-0x200] ;  /* 0xfffe00040e183981 */ /* 0x0004e2000c2e1900 */
[----:B------:R-:W-:-:S02]  /*0380*/  IMAD.MOV.U32 R21, RZ, RZ, RZ ;  /* 0x000000ffff157224 */ /* 0x000fc400078e00ff */
[----:B------:R-:W-:Y:S02]  /*0390*/  IMAD.MOV.U32 R0, RZ, RZ, RZ ;  /* 0x000000ffff007224 */ /* 0x000fe400078e00ff */
[----:B-----5:R-:W-:Y:S01]  /*03a0*/  IMAD.WIDE R12, R27, 0x4, R12 ;  /* 0x000000041b0c7825 */ /* 0x020fe200078e020c */
[----:B------:R-:W-:Y:S01]  /*03b0*/  ISETP.GE.AND P1, PT, R16, 0x40, PT ;  /* 0x000000401000780c */ /* 0x000fe20003f26270 */
[----:B------:R-:W5:Y:S04]  /*03c0*/  @!P0 LDG.E.EL R21, desc[UR4][R8.64] ;  /* 0x0000000408158981 */ /* 0x000f68000c2e1900 */
[----:B------:R1:W5:Y:S04]  /*03d0*/  @!P0 LDG.E.64 R22, desc[UR4][R12.64] ;  /* 0x000000040c168981 */ /* 0x000368000c1e1b00 */
[----:B------:R0:W5:Y:S02]  /*03e0*/  @!P0 LDG.E.EL R0, desc[UR4][R8.64] ;  /* 0x0000000408008981 */ /* 0x000164000c2e1900 */
[----:B0-----:R-:W-:Y:S01]  /*03f0*/  IMAD.WIDE R6, R25, 0x4, R4 ;  /* 0x0000000419067825 */ /* 0x001fe200078e0204 */
[----:B------:R-:W-:-:S06]  /*0400*/  CS2R R4, SRZ ;  /* 0x0000000000047805 */ /* 0x000fcc000001ff00 */
[----:B------:R0:W5:Y:S01]  /*0410*/  @!P1 LDG.E.64 R4, desc[UR4][R6.64] ;  /* 0x0000000406049981 */ /* 0x000162000c1e1b00 */
[----:B--2---:R-:W-:Y:S02]  /*0420*/  SEL R15, R18, RZ, !P2 ;  /* 0x000000ff120f7207 */ /* 0x004fe40005000000 */
[----:B------:R-:W-:Y:S02]  /*0430*/  SEL R14, R19, RZ, !P2 ;  /* 0x000000ff130e7207 */ /* 0x000fe40005000000 */
[----:B------:R-:W-:Y:S02]  /*0440*/  SEL R2, R2, RZ, !P2 ;  /* 0x000000ff02027207 */ /* 0x000fe40005000000 */
[----:B------:R-:W-:Y:S02]  /*0450*/  SEL R3, R3, RZ, !P2 ;  /* 0x000000ff03037207 */ /* 0x000fe40005000000 */
[C---:B------:R-:W-:Y:S01]  /*0460*/  FSETP.GEU.AND P5, PT, R2.reuse, -R15, PT ;  /* 0x8000000f0200720b */ /* 0x040fe20003fae000 */
[----:B-1----:R-:W-:Y:S01]  /*0470*/  FADD R12, R2, R15 ;  /* 0x0000000f020c7221 */ /* 0x002fe20000000000 */
[C---:B------:R-:W-:Y:S01]  /*0480*/  FSETP.GEU.AND P6, PT, R3.reuse, -R14, PT ;  /* 0x8000000e0300720b */ /* 0x040fe20003fce000 */
[----:B------:R-:W-:-:S02]  /*0490*/  FADD R8, R3, R14 ;  /* 0x0000000e03087221 */ /* 0x000fc40000000000 */
[----:B------:R-:W1:Y:S01]  /*04a0*/  LDC.64 R2, c[0x0][0x248] ;  /* 0x00009200ff027b82 */ /* 0x000e620000000a00 */
[----:B----4-:R-:W-:Y:S02]  /*04b0*/  SEL R20, R20, RZ, P3 ;  /* 0x000000ff14147207 */ /* 0x010fe40001800000 */
[----:B------:R-:W-:Y:S02]  /*04c0*/  SEL R11, R11, RZ, P3 ;  /* 0x000000ff0b0b7207 */ /* 0x000fe40001800000 */
[----:B------:R-:W-:Y:S02]  /*04d0*/  SEL R10, R10, RZ, P3 ;  /* 0x000000ff0a0a7207 */ /* 0x000fe40001800000 */
[----:B---3--:R-:W-:Y:S02]  /*04e0*/  SEL R9, R24, RZ, P3 ;  /* 0x000000ff18097207 */ /* 0x008fe40001800000 */
[C---:B------:R-:W-:Y:S01]  /*04f0*/  FSETP.GEU.AND P4, PT, R11.reuse, -R20, PT ;  /* 0x800000140b00720b */ /* 0x040fe20003f8e000 */
[----:B------:R-:W-:Y:S01]  /*0500*/  FADD R20, R11, R20 ;  /* 0x000000140b147221 */ /* 0x000fe20000000000 */
[----:B0-----:R-:W-:-:S02]  /*0510*/  FSEL R6, R12, RZ, P5 ;  /* 0x000000ff0c067208 */ /* 0x001fc40002800000 */
[C---:B------:R-:W-:Y:S01]  /*0520*/  FSETP.GEU.AND P5, PT, R10.reuse, -R9, PT ;  /* 0x800000090a00720b */ /* 0x040fe20003fae000 */
[----:B------:R-:W-:Y:S01]  /*0530*/  FADD R9, R10, R9 ;  /* 0x000000090a097221 */ /* 0x000fe20000000000 */
[----:B-----5:R-:W-:Y:S02]  /*0540*/  SEL R21, R21, RZ, !P0 ;  /* 0x000000ff15157207 */ /* 0x020fe40004000000 */
[----:B------:R-:W-:Y:S02]  /*0550*/  SEL R22, R22, RZ, !P0 ;  /* 0x000000ff16167207 */ /* 0x000fe40004000000 */
[----:B------:R-:W-:Y:S02]  /*0560*/  SEL R23, R23, RZ, !P0 ;  /* 0x000000ff17177207 */ /* 0x000fe40004000000 */
[----:B------:R-:W-:Y:S02]  /*0570*/  SEL R0, R0, RZ, !P0 ;  /* 0x000000ff00007207 */ /* 0x000fe40004000000 */
[----:B------:R-:W-:Y:S01]  /*0580*/  FSEL R20, R20, RZ, P4 ;  /* 0x000000ff14147208 */ /* 0x000fe20002000000 */
[----:B------:R-:W-:Y:S01]  /*0590*/  FADD R7, R22, R21 ;  /* 0x0000001516077221 */ /* 0x000fe20000000000 */
[C---:B------:R-:W-:Y:S01]  /*05a0*/  FSETP.GEU.AND P4, PT, R23.reuse, -R0, PT ;  /* 0x800000001700720b */ /* 0x040fe20003f8e000 */
[----:B------:R-:W-:Y:S01]  /*05b0*/  FADD R0, R23, R0 ;  /* 0x0000000017007221 */ /* 0x000fe20000000000 */
[----:B------:R-:W-:-:S02]  /*05c0*/  FSEL R8, R8, RZ, P6 ;  /* 0x000000ff08087208 */ /* 0x000fc40003000000 */
[----:B------:R-:W-:Y:S02]  /*05d0*/  FSEL R9, R9, RZ, P5 ;  /* 0x000000ff09097208 */ /* 0x000fe40002800000 */
[----:B------:R-:W-:Y:S02]  /*05e0*/  FSETP.GEU.AND P6, PT, R22, -R21, PT ;  /* 0x800000151600720b */ /* 0x000fe40003fce000 */
[----:B------:R-:W-:Y:S02]  /*05f0*/  @P2 FSEL R6, R9, RZ, P3 ;  /* 0x000000ff09062208 */ /* 0x000fe40001800000 */
[----:B------:R-:W-:Y:S02]  /*0600*/  @P2 FSEL R8, R20, RZ, P3 ;  /* 0x000000ff14082208 */ /* 0x000fe40001800000 */
[----:B------:R-:W-:Y:S02]  /*0610*/  FSEL R7, R7, RZ, P6 ;  /* 0x000000ff07077208 */ /* 0x000fe40003000000 */
[----:B------:R-:W-:Y:S01]  /*0620*/  FSEL R9, R0, RZ, P4 ;  /* 0x000000ff00097208 */ /* 0x000fe20002000000 */
[----:B-1----:R-:W-:Y:S01]  /*0630*/  IMAD.WIDE R2, R17, 0x4, R2 ;  /* 0x0000000411027825 */ /* 0x002fe200078e0202 */
[----:B------:R-:W-:-:S02]  /*0640*/  SEL R4, R4, RZ, !P1 ;  /* 0x000000ff04047207 */ /* 0x000fc40004800000 */
[----:B------:R-:W-:Y:S02]  /*0650*/  SEL R5, R5, RZ, !P1 ;  /* 0x000000ff05057207 */ /* 0x000fe40004800000 */
[----:B------:R-:W-:Y:S02]  /*0660*/  @P1 FSEL R4, R7, R6, !P0 ;  /* 0x0000000607041208 */ /* 0x000fe40004000000 */
[----:B------:R-:W-:-:S05]  /*0670*/  @P1 FSEL R5, R9, R8, !P0 ;  /* 0x0000000809051208 */ /* 0x000fca0004000000 */
[----:B------:R-:W-:Y:S01]  /*0680*/  STG.E.64 desc[UR4][R2.64], R4 ;  /* 0x0000000402007986 */ /* 0x000fe2000c101b04 */
[----:B------:R-:W-:Y:S05]  /*0690*/  EXIT ;  /* 0x000000000000794d */ /* 0x000fea0003800000 */
.L_x_0:
[----:B------:R-:W-:-:S00]  /*06a0*/  BRA `(.L_x_0) ;  /* 0xfffffffc00fc7947 */ /* 0x000fc0000383ffff */
[----:B------:R-:W-:-:S00]  /*06b0*/  NOP ;  /* 0x0000000000007918 */ /* 0x000fc00000000000 */
        /* <DEDUP_REMOVED lines=12> */
.L_x_1:


//--------------------- .nv.constant0.triton_poi_fused_cat_3 --------------------------
	.section	.nv.constant0.triton_poi_fused_cat_3,"a",@progbits
	.sectionflags	@""
	.align	4
.nv.constant0.triton_poi_fused_cat_3:
	.zero		596
